//
// Generated by NVIDIA NVVM Compiler
//
// Compiler Build ID: CL-36424714
// Cuda compilation tools, release 13.0, V13.0.88
// Based on NVVM 20.0.0
//

.version 9.0
.target sm_100
.address_size 64

	// .globl	default_function_kernel

.visible .entry default_function_kernel(
	.param .u64 .ptr .align 1 default_function_kernel_param_0,
	.param .u64 .ptr .align 1 default_function_kernel_param_1
)
.maxntid 30
{
	.reg .b16 	%rs<8>;
	.reg .b32 	%r<20>;
	.reg .b32 	%f<2>;
	.reg .b64 	%rd<9>;

	ld.param.u64 	%rd1, [default_function_kernel_param_0];
	ld.param.u64 	%rd2, [default_function_kernel_param_1];
	cvta.to.global.u64 	%rd3, %rd1;
	cvta.to.global.u64 	%rd4, %rd2;
	mov.u32 	%r1, %ctaid.x;
	mov.u32 	%r2, %tid.x;
	cvt.u16.u32 	%rs1, %r2;
	mul.lo.s16 	%rs2, %rs1, 52;
	shr.u16 	%rs3, %rs2, 8;
	cvt.u32.u16 	%r3, %rs3;
	mad.lo.s32 	%r4, %r1, 6, %r3;
	shr.u32 	%r5, %r4, 2;
	mul.hi.u32 	%r6, %r5, 613566757;
	mul.lo.s32 	%r7, %r6, 28;
	sub.s32 	%r8, %r4, %r7;
	mul.lo.s16 	%rs4, %rs3, 5;
	sub.s16 	%rs5, %rs1, %rs4;
	cvt.u32.u16 	%r9, %rs5;
	and.b32  	%r10, %r9, 255;
	mul.lo.s16 	%rs6, %rs1, 26;
	shr.u16 	%rs7, %rs6, 8;
	cvt.u32.u16 	%r11, %rs7;
	mad.lo.s32 	%r12, %r1, 3, %r11;
	shr.u32 	%r13, %r12, 1;
	mul.hi.u32 	%r14, %r13, -1840700269;
	shr.u32 	%r15, %r14, 2;
	mad.lo.s32 	%r16, %r8, 5, %r10;
	mad.lo.s32 	%r17, %r15, -140, %r16;
	add.s32 	%r18, %r17, 1960;
	mul.wide.s32 	%rd5, %r18, 4;
	add.s64 	%rd6, %rd4, %rd5;
	ld.global.nc.f32 	%f1, [%rd6];
	mad.lo.s32 	%r19, %r1, 30, %r2;
	mul.wide.u32 	%rd7, %r19, 4;
	add.s64 	%rd8, %rd3, %rd7;
	st.global.f32 	[%rd8], %f1;
	ret;

}


// ===== COMPILED SASS (sm_100) =====

	.target	sm_100

	.elftype	@"ET_EXEC"


//--------------------- .note.nv.tkinfo           --------------------------
	.section	.note.nv.tkinfo,"",@"SHT_NOTE"
	.sectionflags	@"SHF_NOTE_NV_TKINFO"
	.tkinfo
        /*0018*/ 	.word	0x00000002
        /*0030*/ 	.string	""
        /*0030*/ 	.string	"ptxas"
        /*0030*/ 	.string	"Cuda compilation tools, release 13.0, V13.0.88"
        /*0030*/ 	.string	"Build cuda_13.0.r13.0/compiler.36424714_0"
        /*0030*/ 	.string	"-arch sm_100 -m 64 "



//--------------------- .note.nv.cuinfo           --------------------------
	.section	.note.nv.cuinfo,"",@"SHT_NOTE"
	.sectionflags	@"SHF_NOTE_NV_CUINFO"
        /*0018*/ 	.short	0x0002
        /*001a*/ 	.short	0x0064
        /*001c*/ 	.short	0x0082
	.zero		2


//--------------------- .nv.info                  --------------------------
	.section	.nv.info,"",@"SHT_CUDA_INFO"
	.align	4


	//----- nvinfo : EIATTR_REGCOUNT
	.align		4
        /*0000*/ 	.byte	0x04, 0x2f
        /*0002*/ 	.short	(.L_1 - .L_0)
	.align		4
.L_0:
        /*0004*/ 	.word	index@(default_function_kernel)
        /*0008*/ 	.word	0x0000000c


	//----- nvinfo : EIATTR_FRAME_SIZE
	.align		4
.L_1:
        /*000c*/ 	.byte	0x04, 0x11
        /*000e*/ 	.short	(.L_3 - .L_2)
	.align		4
.L_2:
        /*0010*/ 	.word	index@(default_function_kernel)
        /*0014*/ 	.word	0x00000000


	//----- nvinfo : EIATTR_MIN_STACK_SIZE
	.align		4
.L_3:
        /*0018*/ 	.byte	0x04, 0x12
        /*001a*/ 	.short	(.L_5 - .L_4)
	.align		4
.L_4:
        /*001c*/ 	.word	index@(default_function_kernel)
        /*0020*/ 	.word	0x00000000
.L_5:


//--------------------- .nv.compat                --------------------------
	.section	.nv.compat,"",@"SHT_CUDA_COMPAT_INFO"
	.align	4
        /*0000*/ 	.byte	0x02, 0x09, 0x00, 0x00, 0x02, 0x02, 0x01, 0x00, 0x02, 0x05, 0x05, 0x00, 0x03, 0x07, 0x01, 0x01
        /*0010*/ 	.byte	0x02, 0x03, 0x00, 0x00, 0x02, 0x06, 0x01, 0x00, 0x04, 0x0b, 0x08, 0x00, 0x09, 0x00, 0x00, 0x00
        /*0020*/ 	.byte	0x00, 0x00, 0x00, 0x00


//--------------------- .nv.info.default_function_kernel --------------------------
	.section	.nv.info.default_function_kernel,"",@"SHT_CUDA_INFO"
	.sectionflags	@""
	.align	4


	//----- nvinfo : EIATTR_CUDA_API_VERSION
	.align		4
        /*0000*/ 	.byte	0x04, 0x37
        /*0002*/ 	.short	(.L_7 - .L_6)
.L_6:
        /*0004*/ 	.word	0x00000082


	//----- nvinfo : EIATTR_KPARAM_INFO
	.align		4
.L_7:
        /*0008*/ 	.byte	0x04, 0x17
        /*000a*/ 	.short	(.L_9 - .L_8)
.L_8:
        /*000c*/ 	.word	0x00000000
        /*0010*/ 	.short	0x0001
        /*0012*/ 	.short	0x0008
        /*0014*/ 	.byte	0x00, 0xf5, 0x21, 0x00


	//----- nvinfo : EIATTR_KPARAM_INFO
	.align		4
.L_9:
        /*0018*/ 	.byte	0x04, 0x17
        /*001a*/ 	.short	(.L_11 - .L_10)
.L_10:
        /*001c*/ 	.word	0x00000000
        /*0020*/ 	.short	0x0000
        /*0022*/ 	.short	0x0000
        /*0024*/ 	.byte	0x00, 0xf5, 0x21, 0x00


	//----- nvinfo : EIATTR_SPARSE_MMA_MASK
	.align		4
.L_11:
        /*0028*/ 	.byte	0x03, 0x50
        /*002a*/ 	.short	0x0000


	//----- nvinfo : EIATTR_MAXREG_COUNT
	.align		4
        /*002c*/ 	.byte	0x03, 0x1b
        /*002e*/ 	.short	0x00ff


	//----- nvinfo : EIATTR_MERCURY_ISA_VERSION
	.align		4
        /*0030*/ 	.byte	0x03, 0x5f
        /*0032*/ 	.short	0x0101


	//----- nvinfo : EIATTR_VRC_CTA_INIT_COUNT
	.align		4
        /*0034*/ 	.byte	0x02, 0x4a
	.zero		1
	.zero		1


	//----- nvinfo : EIATTR_EXIT_INSTR_OFFSETS
	.align		4
        /*0038*/ 	.byte	0x04, 0x1c
        /*003a*/ 	.short	(.L_13 - .L_12)


	//   ....[0]....
.L_12:
        /*003c*/ 	.word	0x00000260


	//----- nvinfo : EIATTR_MAX_THREADS
	.align		4
.L_13:
        /*0040*/ 	.byte	0x04, 0x05
        /*0042*/ 	.short	(.L_15 - .L_14)
.L_14:
        /*0044*/ 	.word	0x0000001e
        /*0048*/ 	.word	0x00000001
        /*004c*/ 	.word	0x00000001


	//----- nvinfo : EIATTR_CBANK_PARAM_SIZE
	.align		4
.L_15:
        /*0050*/ 	.byte	0x03, 0x19
        /*0052*/ 	.short	0x0010


	//----- nvinfo : EIATTR_PARAM_CBANK
	.align		4
        /*0054*/ 	.byte	0x04, 0x0a
        /*0056*/ 	.short	(.L_17 - .L_16)
	.align		4
.L_16:
        /*0058*/ 	.word	index@(.nv.constant0.default_function_kernel)
        /*005c*/ 	.short	0x0380
        /*005e*/ 	.short	0x0010


	//----- nvinfo : EIATTR_SW_WAR
	.align		4
.L_17:
        /*0060*/ 	.byte	0x04, 0x36
        /*0062*/ 	.short	(.L_19 - .L_18)
.L_18:
        /*0064*/ 	.word	0x00000008
.L_19:


//--------------------- .nv.callgraph             --------------------------
	.section	.nv.callgraph,"",@"SHT_CUDA_CALLGRAPH"
	.align	4
	.sectionentsize	8
	.align		4
        /*0000*/ 	.word	0x00000000
	.align		4
        /*0004*/ 	.word	0xffffffff
	.align		4
        /*0008*/ 	.word	0x00000000
	.align		4
        /*000c*/ 	.word	0xfffffffe
	.align		4
        /*0010*/ 	.word	0x00000000
	.align		4
        /*0014*/ 	.word	0xfffffffd
	.align		4
        /*0018*/ 	.word	0x00000000
	.align		4
        /*001c*/ 	.word	0xfffffffc


//--------------------- .text.default_function_kernel --------------------------
	.section	.text.default_function_kernel,"ax",@progbits
	.align	128
        .global         default_function_kernel
        .type           default_function_kernel,@function
        .size           default_function_kernel,(.L_x_1 - default_function_kernel)
        .other          default_function_kernel,@"STO_CUDA_ENTRY STV_DEFAULT"
default_function_kernel:
.text.default_function_kernel:
[----:B------:R-:W-:Y:S01]  /*0000*/  LDC R1, c[0x0][0x37c] ;  /* 0x0000df00ff017b82 */ /* 0x000fe20000000800 */
[----:B------:R-:W0:Y:S01]  /*0010*/  S2R R9, SR_TID.X ;  /* 0x0000000000097919 */ /* 0x000e220000002100 */
[----:B------:R-:W1:Y:S01]  /*0020*/  LDCU.64 UR4, c[0x0][0x358] ;  /* 0x00006b00ff0477ac */ /* 0x000e620008000a00 */
[----:B------:R-:W2:Y:S01]  /*0030*/  S2R R8, SR_CTAID.X ;  /* 0x0000000000087919 */ /* 0x000ea20000002500 */
[----:B0-----:R-:W-:-:S05]  /*0040*/  PRMT R2, R9, 0x9910, RZ ;  /* 0x0000991009027816 */ /* 0x001fca00000000ff */
[C---:B------:R-:W-:Y:S02]  /*0050*/  IMAD R0, R2.reuse, 0x34, RZ ;  /* 0x0000003402007824 */ /* 0x040fe400078e02ff */
[----:B------:R-:W-:-:S03]  /*0060*/  IMAD R2, R2, 0x1a, RZ ;  /* 0x0000001a02027824 */ /* 0x000fc600078e02ff */
[----:B------:R-:W-:Y:S02]  /*0070*/  LOP3.LUT R0, R0, 0xffff, RZ, 0xc0, !PT ;  /* 0x0000ffff00007812 */ /* 0x000fe400078ec0ff */
[----:B------:R-:W-:Y:S02]  /*0080*/  LOP3.LUT R3, R2, 0xffff, RZ, 0xc0, !PT ;  /* 0x0000ffff02037812 */ /* 0x000fe400078ec0ff */
[----:B------:R-:W-:Y:S02]  /*0090*/  SHF.R.U32.HI R0, RZ, 0x8, R0 ;  /* 0x00000008ff007819 */ /* 0x000fe40000011600 */
[----:B------:R-:W-:Y:S02]  /*00a0*/  SHF.R.U32.HI R3, RZ, 0x8, R3 ;  /* 0x00000008ff037819 */ /* 0x000fe40000011603 */
[C---:B------:R-:W-:Y:S02]  /*00b0*/  PRMT R4, R0.reuse, 0x9910, RZ ;  /* 0x0000991000047816 */ /* 0x040fe400000000ff */
[----:B------:R-:W-:-:S02]  /*00c0*/  LOP3.LUT R0, R0, 0xffff, RZ, 0xc0, !PT ;  /* 0x0000ffff00007812 */ /* 0x000fc400078ec0ff */
[----:B------:R-:W-:Y:S01]  /*00d0*/  LOP3.LUT R3, R3, 0xffff, RZ, 0xc0, !PT ;  /* 0x0000ffff03037812 */ /* 0x000fe200078ec0ff */
[----:B------:R-:W-:Y:S02]  /*00e0*/  IMAD.MOV.U32 R2, RZ, RZ, R4 ;  /* 0x000000ffff027224 */ /* 0x000fe400078e0004 */
[----:B--2---:R-:W-:Y:S02]  /*00f0*/  IMAD R0, R8, 0x6, R0 ;  /* 0x0000000608007824 */ /* 0x004fe400078e0200 */
[----:B------:R-:W-:Y:S02]  /*0100*/  IMAD R2, R2, 0x5, RZ ;  /* 0x0000000502027824 */ /* 0x000fe400078e02ff */
[----:B------:R-:W-:Y:S01]  /*0110*/  IMAD R3, R8, 0x3, R3 ;  /* 0x0000000308037824 */ /* 0x000fe200078e0203 */
[----:B------:R-:W-:Y:S01]  /*0120*/  SHF.R.U32.HI R4, RZ, 0x2, R0 ;  /* 0x00000002ff047819 */ /* 0x000fe20000011600 */
[----:B------:R-:W-:-:S03]  /*0130*/  IMAD.MOV R2, RZ, RZ, -R2 ;  /* 0x000000ffff027224 */ /* 0x000fc600078e0a02 */
[----:B------:R-:W-:Y:S01]  /*0140*/  SHF.R.U32.HI R7, RZ, 0x1, R3 ;  /* 0x00000001ff077819 */ /* 0x000fe20000011603 */
[----:B------:R-:W-:Y:S01]  /*0150*/  IMAD.HI.U32 R5, R4, 0x24924925, RZ ;  /* 0x2492492504057827 */ /* 0x000fe200078e00ff */
[----:B------:R-:W-:Y:S02]  /*0160*/  PRMT R6, R2, 0x7710, RZ ;  /* 0x0000771002067816 */ /* 0x000fe400000000ff */
[----:B------:R-:W0:Y:S01]  /*0170*/  LDC.64 R2, c[0x0][0x388] ;  /* 0x0000e200ff027b82 */ /* 0x000e220000000a00 */
[----:B------:R-:W-:Y:S01]  /*0180*/  IMAD.HI.U32 R7, R7, -0x6db6db6d, RZ ;  /* 0x9249249307077827 */ /* 0x000fe200078e00ff */
[----:B------:R-:W-:-:S03]  /*0190*/  IADD3 R6, PT, PT, R6, R9, RZ ;  /* 0x0000000906067210 */ /* 0x000fc60007ffe0ff */
[----:B------:R-:W-:Y:S01]  /*01a0*/  IMAD R5, R5, -0x1c, R0 ;  /* 0xffffffe405057824 */ /* 0x000fe200078e0200 */
[----:B------:R-:W-:Y:S02]  /*01b0*/  LOP3.LUT R6, R6, 0xff, RZ, 0xc0, !PT ;  /* 0x000000ff06067812 */ /* 0x000fe400078ec0ff */
[----:B------:R-:W-:-:S03]  /*01c0*/  SHF.R.U32.HI R7, RZ, 0x2, R7 ;  /* 0x00000002ff077819 */ /* 0x000fc60000011607 */
[----:B------:R-:W-:-:S04]  /*01d0*/  IMAD R6, R5, 0x5, R6 ;  /* 0x0000000505067824 */ /* 0x000fc800078e0206 */
[----:B------:R-:W-:-:S05]  /*01e0*/  IMAD R6, R7, -0x8c, R6 ;  /* 0xffffff7407067824 */ /* 0x000fca00078e0206 */
[----:B------:R-:W-:-:S05]  /*01f0*/  IADD3 R5, PT, PT, R6, 0x7a8, RZ ;  /* 0x000007a806057810 */ /* 0x000fca0007ffe0ff */
[----:B0-----:R-:W-:Y:S02]  /*0200*/  IMAD.WIDE R2, R5, 0x4, R2 ;  /* 0x0000000405027825 */ /* 0x001fe400078e0202 */
[----:B------:R-:W0:Y:S04]  /*0210*/  LDC.64 R4, c[0x0][0x380] ;  /* 0x0000e000ff047b82 */ /* 0x000e280000000a00 */
[----:B-1----:R-:W2:Y:S01]  /*0220*/  LDG.E.CONSTANT R3, desc[UR4][R2.64] ;  /* 0x0000000402037981 */ /* 0x002ea2000c1e9900 */
[----:B------:R-:W-:-:S04]  /*0230*/  IMAD R7, R8, 0x1e, R9 ;  /* 0x0000001e08077824 */ /* 0x000fc800078e0209 */
[----:B0-----:R-:W-:-:S05]  /*0240*/  IMAD.WIDE.U32 R4, R7, 0x4, R4 ;  /* 0x0000000407047825 */ /* 0x001fca00078e0004 */
[----:B--2---:R-:W-:Y:S01]  /*0250*/  STG.E desc[UR4][R4.64], R3 ;  /* 0x0000000304007986 */ /* 0x004fe2000c101904 */
[----:B------:R-:W-:Y:S05]  /*0260*/  EXIT ;  /* 0x000000000000794d */ /* 0x000fea0003800000 */
.L_x_0:
[----:B------:R-:W-:-:S00]  /*0270*/  BRA `(.L_x_0) ;  /* 0xfffffffc00fc7947 */ /* 0x000fc0000383ffff */
[----:B------:R-:W-:-:S00]  /*0280*/  NOP ;  /* 0x0000000000007918 */ /* 0x000fc00000000000 */
[----:B------:R-:W-:-:S00]  /*0290*/  NOP ;  /* 0x0000000000007918 */ /* 0x000fc00000000000 */
[----:B------:R-:W-:-:S00]  /*02a0*/  NOP ;  /* 0x0000000000007918 */ /* 0x000fc00000000000 */
[----:B------:R-:W-:-:S00]  /*02b0*/  NOP ;  /* 0x0000000000007918 */ /* 0x000fc00000000000 */
[----:B------:R-:W-:-:S00]  /*02c0*/  NOP ;  /* 0x0000000000007918 */ /* 0x000fc00000000000 */
[----:B------:R-:W-:-:S00]  /*02d0*/  NOP ;  /* 0x0000000000007918 */ /* 0x000fc00000000000 */
[----:B------:R-:W-:-:S00]  /*02e0*/  NOP ;  /* 0x0000000000007918 */ /* 0x000fc00000000000 */
[----:B------:R-:W-:-:S00]  /*02f0*/  NOP ;  /* 0x0000000000007918 */ /* 0x000fc00000000000 */
.L_x_1:


//--------------------- .nv.shared.reserved.0     --------------------------
	.section	.nv.shared.reserved.0,"aw",@nobits
	.weak		__nv_reservedSMEM_offset_0_alias
	.size		__nv_reservedSMEM_offset_0_alias, 0, 64
	.other		__nv_reservedSMEM_offset_0_alias,@"STO_CUDA_RESERVED_SHARED STV_DEFAULT"
__nv_reservedSMEM_offset_0_alias:
	.zero		0
	.zero		64


//--------------------- .nv.constant0.default_function_kernel --------------------------
	.section	.nv.constant0.default_function_kernel,"a",@progbits
	.sectionflags	@""
	.align	4
.nv.constant0.default_function_kernel:
	.zero		912


//--------------------- SYMBOLS --------------------------

	.type		.nv.reservedSmem.offset0,@object
	.size		.nv.reservedSmem.offset0,0x4
